	.headerflags	@"EF_CUDA_TEXMODE_UNIFIED EF_CUDA_64BIT_ADDRESS EF_CUDA_ACCELERATORS EF_CUDA_SM90 EF_CUDA_VIRTUAL_SM(EF_CUDA_SM90)"
	.elftype	@"ET_EXEC"


//--------------------- .nv.info                  --------------------------
	.section	.nv.info,"",@"SHT_CUDA_INFO"
	.align	4


	//----- nvinfo : EIATTR_REGCOUNT
	.align		4
        /*0000*/ 	.byte	0x04, 0x2f
        /*0002*/ 	.short	(.L_1 - .L_0)
	.align		4
.L_0:
        /*0004*/ 	.word	index@(triton_per_fused_cumsum_div_max_pow_sort_sub_0)
        /*0008*/ 	.word	0x00000015


	//----- nvinfo : EIATTR_MIN_STACK_SIZE
	.align		4
.L_1:
        /*000c*/ 	.byte	0x04, 0x12
        /*000e*/ 	.short	(.L_3 - .L_2)
	.align		4
.L_2:
        /*0010*/ 	.word	index@(triton_per_fused_cumsum_div_max_pow_sort_sub_0)
        /*0014*/ 	.word	0x00000000


	//----- nvinfo : EIATTR_FRAME_SIZE
	.align		4
.L_3:
        /*0018*/ 	.byte	0x04, 0x11
        /*001a*/ 	.short	(.L_5 - .L_4)
	.align		4
.L_4:
        /*001c*/ 	.word	index@(triton_per_fused_cumsum_div_max_pow_sort_sub_0)
        /*0020*/ 	.word	0x00000000


	//----- nvinfo : EIATTR_MIN_STACK_SIZE
	.align		4
.L_5:
        /*0024*/ 	.byte	0x04, 0x12
        /*0026*/ 	.short	(.L_7 - .L_6)
	.align		4
.L_6:
        /*0028*/ 	.word	index@(triton_per_fused_cumsum_div_max_pow_sort_sub_0)
        /*002c*/ 	.word	0x00000000
.L_7:


//--------------------- .nv.info.triton_per_fused_cumsum_div_max_pow_sort_sub_0 --------------------------
	.section	.nv.info.triton_per_fused_cumsum_div_max_pow_sort_sub_0,"",@"SHT_CUDA_INFO"
	.sectionflags	@""
	.align	4


	//----- nvinfo : EIATTR_CUDA_API_VERSION
	.align		4
        /*0000*/ 	.byte	0x04, 0x37
        /*0002*/ 	.short	(.L_9 - .L_8)
.L_8:
        /*0004*/ 	.word	0x0000007c


	//----- nvinfo : EIATTR_KPARAM_INFO
	.align		4
.L_9:
        /*0008*/ 	.byte	0x04, 0x17
        /*000a*/ 	.short	(.L_11 - .L_10)
.L_10:
        /*000c*/ 	.word	0x00000000
        /*0010*/ 	.short	0x0006
        /*0012*/ 	.short	0x002c
        /*0014*/ 	.byte	0x00, 0xf0, 0x11, 0x00


	//----- nvinfo : EIATTR_KPARAM_INFO
	.align		4
.L_11:
        /*0018*/ 	.byte	0x04, 0x17
        /*001a*/ 	.short	(.L_13 - .L_12)
.L_12:
        /*001c*/ 	.word	0x00000000
        /*0020*/ 	.short	0x0005
        /*0022*/ 	.short	0x0028
        /*0024*/ 	.byte	0x00, 0xf0, 0x11, 0x00


	//----- nvinfo : EIATTR_KPARAM_INFO
	.align		4
.L_13:
        /*0028*/ 	.byte	0x04, 0x17
        /*002a*/ 	.short	(.L_15 - .L_14)
.L_14:
        /*002c*/ 	.word	0x00000000
        /*0030*/ 	.short	0x0004
        /*0032*/ 	.short	0x0020
        /*0034*/ 	.byte	0x00, 0xf4, 0x21, 0x00


	//----- nvinfo : EIATTR_KPARAM_INFO
	.align		4
.L_15:
        /*0038*/ 	.byte	0x04, 0x17
        /*003a*/ 	.short	(.L_17 - .L_16)
.L_16:
        /*003c*/ 	.word	0x00000000
        /*0040*/ 	.short	0x0003
        /*0042*/ 	.short	0x0018
        /*0044*/ 	.byte	0x00, 0xf4, 0x21, 0x00


	//----- nvinfo : EIATTR_KPARAM_INFO
	.align		4
.L_17:
        /*0048*/ 	.byte	0x04, 0x17
        /*004a*/ 	.short	(.L_19 - .L_18)
.L_18:
        /*004c*/ 	.word	0x00000000
        /*0050*/ 	.short	0x0002
        /*0052*/ 	.short	0x0010
        /*0054*/ 	.byte	0x00, 0xf4, 0x21, 0x00


	//----- nvinfo : EIATTR_KPARAM_INFO
	.align		4
.L_19:
        /*0058*/ 	.byte	0x04, 0x17
        /*005a*/ 	.short	(.L_21 - .L_20)
.L_20:
        /*005c*/ 	.word	0x00000000
        /*0060*/ 	.short	0x0001
        /*0062*/ 	.short	0x0008
        /*0064*/ 	.byte	0x00, 0xf4, 0x21, 0x00


	//----- nvinfo : EIATTR_KPARAM_INFO
	.align		4
.L_21:
        /*0068*/ 	.byte	0x04, 0x17
        /*006a*/ 	.short	(.L_23 - .L_22)
.L_22:
        /*006c*/ 	.word	0x00000000
        /*0070*/ 	.short	0x0000
        /*0072*/ 	.short	0x0000
        /*0074*/ 	.byte	0x00, 0xf4, 0x21, 0x00


	//----- nvinfo : EIATTR_SPARSE_MMA_MASK
	.align		4
.L_23:
        /*0078*/ 	.byte	0x03, 0x50
        /*007a*/ 	.short	0x0000


	//----- nvinfo : EIATTR_MAXREG_COUNT
	.align		4
        /*007c*/ 	.byte	0x03, 0x1b
        /*007e*/ 	.short	0x00ff


	//----- nvinfo : EIATTR_COOP_GROUP_MASK_REGIDS
	.align		4
        /*0080*/ 	.byte	0x04, 0x29
        /*0082*/ 	.short	(.L_25 - .L_24)


	//   ....[0]....
.L_24:
        /*0084*/ 	.word	0xffffffff


	//   ....[1]....
        /*0088*/ 	.word	0xffffffff


	//   ....[2]....
        /*008c*/ 	.word	0xffffffff


	//   ....[3]....
        /*0090*/ 	.word	0xffffffff


	//   ....[4]....
        /*0094*/ 	.word	0xffffffff


	//   ....[5]....
        /*0098*/ 	.word	0xffffffff


	//   ....[6]....
        /*009c*/ 	.word	0xffffffff


	//   ....[7]....
        /*00a0*/ 	.word	0xffffffff


	//   ....[8]....
        /*00a4*/ 	.word	0xffffffff


	//   ....[9]....
        /*00a8*/ 	.word	0xffffffff


	//----- nvinfo : EIATTR_COOP_GROUP_INSTR_OFFSETS
	.align		4
.L_25:
        /*00ac*/ 	.byte	0x04, 0x28
        /*00ae*/ 	.short	(.L_27 - .L_26)


	//   ....[0]....
.L_26:
        /*00b0*/ 	.word	0x00000250


	//   ....[1]....
        /*00b4*/ 	.word	0x00000260


	//   ....[2]....
        /*00b8*/ 	.word	0x00000320


	//   ....[3]....
        /*00bc*/ 	.word	0x00000330


	//   ....[4]....
        /*00c0*/ 	.word	0x000003e0


	//   ....[5]....
        /*00c4*/ 	.word	0x000003f0


	//   ....[6]....
        /*00c8*/ 	.word	0x000004a0


	//   ....[7]....
        /*00cc*/ 	.word	0x000004b0


	//   ....[8]....
        /*00d0*/ 	.word	0x00000530


	//   ....[9]....
        /*00d4*/ 	.word	0x00000550


	//----- nvinfo : EIATTR_EXIT_INSTR_OFFSETS
	.align		4
.L_27:
        /*00d8*/ 	.byte	0x04, 0x1c
        /*00da*/ 	.short	(.L_29 - .L_28)


	//   ....[0]....
.L_28:
        /*00dc*/ 	.word	0x000005e0


	//   ....[1]....
        /*00e0*/ 	.word	0x00000600


	//----- nvinfo : EIATTR_REQNTID
	.align		4
.L_29:
        /*00e4*/ 	.byte	0x04, 0x10
        /*00e6*/ 	.short	(.L_31 - .L_30)
.L_30:
        /*00e8*/ 	.word	0x00000040
        /*00ec*/ 	.word	0x00000001
        /*00f0*/ 	.word	0x00000001


	//----- nvinfo : EIATTR_CBANK_PARAM_SIZE
	.align		4
.L_31:
        /*00f4*/ 	.byte	0x03, 0x19
        /*00f6*/ 	.short	0x0030


	//----- nvinfo : EIATTR_PARAM_CBANK
	.align		4
        /*00f8*/ 	.byte	0x04, 0x0a
        /*00fa*/ 	.short	(.L_33 - .L_32)
	.align		4
.L_32:
        /*00fc*/ 	.word	index@(.nv.constant0.triton_per_fused_cumsum_div_max_pow_sort_sub_0)
        /*0100*/ 	.short	0x0210
        /*0102*/ 	.short	0x0030


	//----- nvinfo : EIATTR_SW_WAR
	.align		4
.L_33:
        /*0104*/ 	.byte	0x04, 0x36
        /*0106*/ 	.short	(.L_35 - .L_34)
.L_34:
        /*0108*/ 	.word	0x00000008
.L_35:


//--------------------- .nv.callgraph             --------------------------
	.section	.nv.callgraph,"",@"SHT_CUDA_CALLGRAPH"
	.align	4
	.sectionentsize	8
	.align		4
        /*0000*/ 	.word	0x00000000
	.align		4
        /*0004*/ 	.word	0xffffffff
	.align		4
        /*0008*/ 	.word	0x00000000
	.align		4
        /*000c*/ 	.word	0xfffffffe
	.align		4
        /*0010*/ 	.word	0x00000000
	.align		4
        /*0014*/ 	.word	0xfffffffd
	.align		4
        /*0018*/ 	.word	0x00000000
	.align		4
        /*001c*/ 	.word	0xfffffffc


//--------------------- .text.triton_per_fused_cumsum_div_max_pow_sort_sub_0 --------------------------
	.section	.text.triton_per_fused_cumsum_div_max_pow_sort_sub_0,"ax",@progbits
	.align	128
        .global         triton_per_fused_cumsum_div_max_pow_sort_sub_0
        .type           triton_per_fused_cumsum_div_max_pow_sort_sub_0,@function
        .size           triton_per_fused_cumsum_div_max_pow_sort_sub_0,(.L_x_1 - triton_per_fused_cumsum_div_max_pow_sort_sub_0)
        .other          triton_per_fused_cumsum_div_max_pow_sort_sub_0,@"STO_CUDA_ENTRY STV_DEFAULT"
triton_per_fused_cumsum_div_max_pow_sort_sub_0:
.text.triton_per_fused_cumsum_div_max_pow_sort_sub_0:
[----:B------:R-:W0:Y:S01]  /*0000*/  LDC R1, c[0x0][0x28] ;  /* 0x00000a00ff017b82 */ /* 0x000e220000000800 */
[----:B------:R-:W1:Y:S07]  /*0010*/  S2R R13, SR_CTAID.X ;  /* 0x00000000000d7919 */ /* 0x000e6e0000002500 */
[----:B------:R-:W2:Y:S01]  /*0020*/  LDC.64 R4, c[0x0][0x210] ;  /* 0x00008400ff047b82 */ /* 0x000ea20000000a00 */
[----:B------:R-:W-:Y:S01]  /*0030*/  CS2R R10, SRZ ;  /* 0x00000000000a7805 */ /* 0x000fe2000001ff00 */
[----:B------:R-:W-:Y:S01]  /*0040*/  ULDC.64 UR4, c[0x0][0x208] ;  /* 0x0000820000047ab9 */ /* 0x000fe20000000a00 */
[----:B------:R-:W-:Y:S01]  /*0050*/  CS2R R8, SRZ ;  /* 0x0000000000087805 */ /* 0x000fe2000001ff00 */
[----:B------:R-:W3:Y:S01]  /*0060*/  S2R R2, SR_TID.X ;  /* 0x0000000000027919 */ /* 0x000ee20000002100 */
[C---:B-1----:R-:W-:Y:S01]  /*0070*/  ISETP.GE.AND P0, PT, R13.reuse, 0x40, PT ;  /* 0x000000400d00780c */ /* 0x042fe20003f06270 */
[----:B------:R-:W-:-:S04]  /*0080*/  IMAD.SHL.U32 R3, R13, 0x4, RZ ;  /* 0x000000040d037824 */ /* 0x000fc800078e00ff */
[----:B--2---:R-:W-:-:S08]  /*0090*/  IMAD.WIDE R6, R3, 0x4, R4 ;  /* 0x0000000403067825 */ /* 0x004fd000078e0204 */
[----:B------:R-:W2:Y:S04]  /*00a0*/  @!P0 LDG.E.EL R11, desc[UR4][R6.64] ;  /* 0x00000004060b8981 */ /* 0x000ea8000c2e1900 */
[----:B------:R-:W4:Y:S04]  /*00b0*/  @!P0 LDG.E.EL R8, desc[UR4][R6.64+0x4] ;  /* 0x0000040406088981 */ /* 0x000f28000c2e1900 */
[----:B------:R-:W5:Y:S01]  /*00c0*/  @!P0 LDG.E.EL R9, desc[UR4][R6.64+0x8] ;  /* 0x0000080406098981 */ /* 0x000f62000c2e1900 */
[----:B---3--:R-:W-:-:S03]  /*00d0*/  LOP3.LUT R0, R3, 0x3, R2, 0xf8, !PT ;  /* 0x0000000303007812 */ /* 0x008fc600078ef802 */
[----:B------:R-:W3:Y:S01]  /*00e0*/  @!P0 LDG.E.EL R10, desc[UR4][R6.64+0xc] ;  /* 0x00000c04060a8981 */ /* 0x000ee2000c2e1900 */
[----:B------:R-:W-:Y:S02]  /*00f0*/  IMAD.MOV.U32 R3, RZ, RZ, RZ ;  /* 0x000000ffff037224 */ /* 0x000fe400078e00ff */
[----:B------:R-:W-:-:S05]  /*0100*/  IMAD.WIDE R4, R0, 0x4, R4 ;  /* 0x0000000400047825 */ /* 0x000fca00078e0204 */
[----:B------:R1:W3:Y:S02]  /*0110*/  @!P0 LDG.E R3, desc[UR4][R4.64] ;  /* 0x0000000404038981 */ /* 0x0002e4000c1e1900 */
[----:B01----:R-:W-:Y:S02]  /*0120*/  LOP3.LUT R4, R2, 0x1, RZ, 0xc0, !PT ;  /* 0x0000000102047812 */ /* 0x003fe400078ec0ff */
[----:B------:R-:W-:-:S04]  /*0130*/  SHF.R.U32.HI R5, RZ, 0x1, R2 ;  /* 0x00000001ff057819 */ /* 0x000fc80000011602 */
[----:B------:R-:W-:Y:S02]  /*0140*/  LOP3.LUT R5, R5, 0x1, RZ, 0xc0, !PT ;  /* 0x0000000105057812 */ /* 0x000fe400078ec0ff */
[C---:B--2---:R-:W-:Y:S02]  /*0150*/  FSETP.NAN.AND P2, PT, R11.reuse, R11, PT ;  /* 0x0000000b0b00720b */ /* 0x044fe40003f48000 */
[----:B----4-:R-:W-:-:S11]  /*0160*/  FSETP.GT.AND P1, PT, R11, R8, PT ;  /* 0x000000080b00720b */ /* 0x010fd60003f24000 */
[----:B------:R-:W-:-:S04]  /*0170*/  @!P2 FSEL R11, R11, R8, P1 ;  /* 0x000000080b0ba208 */ /* 0x000fc80000800000 */
[C---:B-----5:R-:W-:Y:S02]  /*0180*/  FSETP.GT.AND P1, PT, R11.reuse, R9, PT ;  /* 0x000000090b00720b */ /* 0x060fe40003f24000 */
[----:B------:R-:W-:Y:S02]  /*0190*/  FSETP.NAN.AND P2, PT, R11, R11, PT ;  /* 0x0000000b0b00720b */ /* 0x000fe40003f48000 */
[----:B---3--:R-:W-:Y:S02]  /*01a0*/  SEL R6, R3, RZ, !P0 ;  /* 0x000000ff03067207 */ /* 0x008fe40004000000 */
[----:B------:R-:W-:-:S07]  /*01b0*/  ISETP.NE.U32.AND P0, PT, R5, 0x1, PT ;  /* 0x000000010500780c */ /* 0x000fce0003f05070 */
[----:B------:R-:W-:-:S04]  /*01c0*/  @!P1 FSEL R11, R11, R9, P2 ;  /* 0x000000090b0b9208 */ /* 0x000fc80001000000 */
[C---:B------:R-:W-:Y:S02]  /*01d0*/  FSETP.GT.AND P1, PT, R11.reuse, R10, PT ;  /* 0x0000000a0b00720b */ /* 0x040fe40003f24000 */
[----:B------:R-:W-:-:S11]  /*01e0*/  FSETP.NAN.AND P2, PT, R11, R11, PT ;  /* 0x0000000b0b00720b */ /* 0x000fd60003f48000 */
[----:B------:R-:W-:-:S05]  /*01f0*/  @!P1 FSEL R11, R11, R10, P2 ;  /* 0x0000000a0b0b9208 */ /* 0x000fca0001000000 */
[----:B------:R-:W-:Y:S01]  /*0200*/  FADD R3, R6, -R11 ;  /* 0x8000000b06037221 */ /* 0x000fe20000000000 */
[----:B------:R-:W-:-:S03]  /*0210*/  LOP3.LUT R6, R2, 0x1, RZ, 0xc, !PT ;  /* 0x0000000102067812 */ /* 0x000fc600078e0cff */
[----:B------:R-:W-:-:S04]  /*0220*/  FMUL R3, R3, 0.5 ;  /* 0x3f00000003037820 */ /* 0x000fc80000400000 */
[----:B------:R-:W-:Y:S02]  /*0230*/  IMAD R7, R3, R6, RZ ;  /* 0x0000000603077224 */ /* 0x000fe400078e02ff */
[----:B------:R-:W-:-:S03]  /*0240*/  IMAD R9, R4, R3, RZ ;  /* 0x0000000304097224 */ /* 0x000fc600078e02ff */
[----:B------:R-:W0:Y:S04]  /*0250*/  SHFL.BFLY PT, R8, R7, 0x1, 0x1f ;  /* 0x0c201f0007087f89 */ /* 0x000e2800000e0000 */
[----:B------:R-:W1:Y:S01]  /*0260*/  SHFL.BFLY PT, R10, R9, 0x1, 0x1f ;  /* 0x0c201f00090a7f89 */ /* 0x000e6200000e0000 */
[----:B0-----:R-:W-:Y:S02]  /*0270*/  IMAD.IADD R8, R7, 0x1, R8 ;  /* 0x0000000107087824 */ /* 0x001fe400078e0208 */
[----:B-1----:R-:W-:Y:S01]  /*0280*/  IMAD.IADD R5, R9, 0x1, R10 ;  /* 0x0000000109057824 */ /* 0x002fe200078e020a */
[----:B------:R-:W-:-:S04]  /*0290*/  SHF.R.U32.HI R10, RZ, 0x1, R2 ;  /* 0x00000001ff0a7819 */ /* 0x000fc80000011602 */
[CC--:B------:R-:W-:Y:S02]  /*02a0*/  FSETP.GEU.XOR P0, PT, R8.reuse, R5.reuse, !P0 ;  /* 0x000000050800720b */ /* 0x0c0fe4000470e800 */
[----:B------:R-:W-:Y:S02]  /*02b0*/  LOP3.LUT R8, R8, R5, RZ, 0x3c, !PT ;  /* 0x0000000508087212 */ /* 0x000fe400078e3cff */
[----:B------:R-:W-:Y:S02]  /*02c0*/  SGXT.U32 R5, R10, 0x1 ;  /* 0x000000010a05781a */ /* 0x000fe40000000000 */
[----:B------:R-:W-:Y:S02]  /*02d0*/  SEL R8, R8, RZ, !P0 ;  /* 0x000000ff08087207 */ /* 0x000fe40004000000 */
[----:B------:R-:W-:Y:S02]  /*02e0*/  LOP3.LUT R7, R5, 0x1, RZ, 0x3c, !PT ;  /* 0x0000000105077812 */ /* 0x000fe400078e3cff */
[----:B------:R-:W-:-:S05]  /*02f0*/  LOP3.LUT R8, R8, R3, RZ, 0x3c, !PT ;  /* 0x0000000308087212 */ /* 0x000fca00078e3cff */
[-C--:B------:R-:W-:Y:S02]  /*0300*/  IMAD R7, R7, R8.reuse, RZ ;  /* 0x0000000807077224 */ /* 0x080fe400078e02ff */
[----:B------:R-:W-:-:S03]  /*0310*/  IMAD R5, R5, R8, RZ ;  /* 0x0000000805057224 */ /* 0x000fc600078e02ff */
[----:B------:R-:W0:Y:S04]  /*0320*/  SHFL.BFLY PT, R10, R7, 0x2, 0x1f ;  /* 0x0c401f00070a7f89 */ /* 0x000e2800000e0000 */
[----:B------:R-:W1:Y:S01]  /*0330*/  SHFL.BFLY PT, R12, R5, 0x2, 0x1f ;  /* 0x0c401f00050c7f89 */ /* 0x000e6200000e0000 */
[----:B0-----:R-:W-:Y:S02]  /*0340*/  IMAD.IADD R10, R7, 0x1, R10 ;  /* 0x00000001070a7824 */ /* 0x001fe400078e020a */
[----:B-1----:R-:W-:Y:S01]  /*0350*/  IMAD.IADD R9, R5, 0x1, R12 ;  /* 0x0000000105097824 */ /* 0x002fe200078e020c */
[----:B------:R-:W-:-:S04]  /*0360*/  LOP3.LUT R12, R2, 0x3, RZ, 0xc0, !PT ;  /* 0x00000003020c7812 */ /* 0x000fc800078ec0ff */
[CC--:B------:R-:W-:Y:S02]  /*0370*/  FSETP.GEU.AND P0, PT, R10.reuse, R9.reuse, PT ;  /* 0x000000090a00720b */ /* 0x0c0fe40003f0e000 */
[----:B------:R-:W-:Y:S02]  /*0380*/  LOP3.LUT R9, R10, R9, RZ, 0x3c, !PT ;  /* 0x000000090a097212 */ /* 0x000fe400078e3cff */
[----:B------:R-:W-:Y:S02]  /*0390*/  ISETP.GT.U32.AND P1, PT, R12, 0x1, PT ;  /* 0x000000010c00780c */ /* 0x000fe40003f24070 */
[----:B------:R-:W-:-:S04]  /*03a0*/  SEL R9, R9, RZ, !P0 ;  /* 0x000000ff09097207 */ /* 0x000fc80004000000 */
[----:B------:R-:W-:-:S05]  /*03b0*/  LOP3.LUT R9, R9, R8, RZ, 0x3c, !PT ;  /* 0x0000000809097212 */ /* 0x000fca00078e3cff */
[-C--:B------:R-:W-:Y:S02]  /*03c0*/  IMAD R6, R6, R9.reuse, RZ ;  /* 0x0000000906067224 */ /* 0x080fe400078e02ff */
[----:B------:R-:W-:-:S03]  /*03d0*/  IMAD R4, R4, R9, RZ ;  /* 0x0000000904047224 */ /* 0x000fc600078e02ff */
[----:B------:R-:W0:Y:S04]  /*03e0*/  SHFL.BFLY PT, R11, R6, 0x1, 0x1f ;  /* 0x0c201f00060b7f89 */ /* 0x000e2800000e0000 */
[----:B------:R-:W1:Y:S01]  /*03f0*/  SHFL.BFLY PT, R7, R4, 0x1, 0x1f ;  /* 0x0c201f0004077f89 */ /* 0x000e6200000e0000 */
[----:B0-----:R-:W-:Y:S02]  /*0400*/  IMAD.IADD R11, R6, 0x1, R11 ;  /* 0x00000001060b7824 */ /* 0x001fe400078e020b */
[----:B-1----:R-:W-:-:S05]  /*0410*/  IMAD.IADD R8, R4, 0x1, R7 ;  /* 0x0000000104087824 */ /* 0x002fca00078e0207 */
[CC--:B------:R-:W-:Y:S02]  /*0420*/  FSETP.GEU.AND P0, PT, R11.reuse, R8.reuse, PT ;  /* 0x000000080b00720b */ /* 0x0c0fe40003f0e000 */
[----:B------:R-:W-:Y:S02]  /*0430*/  LOP3.LUT R8, R11, R8, RZ, 0x3c, !PT ;  /* 0x000000080b087212 */ /* 0x000fe400078e3cff */
[----:B------:R-:W0:Y:S02]  /*0440*/  LDC.64 R10, c[0x0][0x218] ;  /* 0x00008600ff0a7b82 */ /* 0x000e240000000a00 */
[----:B------:R-:W-:Y:S02]  /*0450*/  SEL R8, R8, RZ, !P0 ;  /* 0x000000ff08087207 */ /* 0x000fe40004000000 */
[----:B------:R-:W-:Y:S02]  /*0460*/  ISETP.NE.AND P0, PT, R12, RZ, PT ;  /* 0x000000ff0c00720c */ /* 0x000fe40003f05270 */
[----:B------:R-:W-:-:S02]  /*0470*/  LOP3.LUT R18, R8, R9, RZ, 0x3c, !PT ;  /* 0x0000000908127212 */ /* 0x000fc400078e3cff */
[----:B------:R-:W1:Y:S03]  /*0480*/  LDC.64 R8, c[0x0][0x220] ;  /* 0x00008800ff087b82 */ /* 0x000e660000000a00 */
[----:B------:R-:W-:Y:S01]  /*0490*/  FMUL R15, R18, R18 ;  /* 0x00000012120f7220 */ /* 0x000fe20000400000 */
[----:B------:R-:W2:Y:S04]  /*04a0*/  SHFL.UP PT, R7, R18, 0x1, RZ ;  /* 0x0420000012077989 */ /* 0x000ea800000e00ff */
[----:B------:R-:W3:Y:S01]  /*04b0*/  SHFL.UP PT, R5, R15, 0x1, RZ ;  /* 0x042000000f057989 */ /* 0x000ee200000e00ff */
[----:B0-----:R-:W-:-:S04]  /*04c0*/  IMAD.WIDE R10, R0, 0x4, R10 ;  /* 0x00000004000a7825 */ /* 0x001fc800078e020a */
[----:B-1----:R-:W-:-:S04]  /*04d0*/  IMAD.WIDE R8, R0, 0x4, R8 ;  /* 0x0000000400087825 */ /* 0x002fc800078e0208 */
[C---:B--2---:R-:W-:Y:S01]  /*04e0*/  FADD R7, R18.reuse, R7 ;  /* 0x0000000712077221 */ /* 0x044fe20000000000 */
[----:B---3--:R-:W-:-:S04]  /*04f0*/  @P0 FFMA R15, R18, R18, R5 ;  /* 0x00000012120f0223 */ /* 0x008fc80000000005 */
[----:B------:R-:W-:Y:S01]  /*0500*/  FSEL R17, R18, R7, !P0 ;  /* 0x0000000712117208 */ /* 0x000fe20004000000 */
[----:B------:R-:W0:Y:S01]  /*0510*/  LDC.64 R4, c[0x0][0x230] ;  /* 0x00008c00ff047b82 */ /* 0x000e220000000a00 */
[----:B------:R-:W-:Y:S01]  /*0520*/  LOP3.LUT P0, RZ, R2, 0x3c, RZ, 0xc0, !PT ;  /* 0x0000003c02ff7812 */ /* 0x000fe2000780c0ff */
[----:B------:R-:W1:Y:S03]  /*0530*/  SHFL.UP PT, R14, R15, 0x2, RZ ;  /* 0x044000000f0e7989 */ /* 0x000e6600000e00ff */
[----:B------:R-:W-:Y:S01]  /*0540*/  ISETP.LT.AND P0, PT, R13, 0x40, !P0 ;  /* 0x000000400d00780c */ /* 0x000fe20004701270 */
[----:B------:R-:W2:Y:S02]  /*0550*/  SHFL.UP PT, R16, R17, 0x2, RZ ;  /* 0x0440000011107989 */ /* 0x000ea400000e00ff */
[----:B------:R-:W3:Y:S10]  /*0560*/  LDC.64 R6, c[0x0][0x228] ;  /* 0x00008a00ff067b82 */ /* 0x000ef40000000a00 */
[----:B------:R4:W-:Y:S04]  /*0570*/  @P0 STG.E desc[UR4][R10.64], R3 ;  /* 0x000000030a000986 */ /* 0x0009e8000c101904 */
[----:B------:R4:W-:Y:S01]  /*0580*/  @P0 STG.E desc[UR4][R8.64], R18 ;  /* 0x0000001208000986 */ /* 0x0009e2000c101904 */
[----:B0-----:R-:W-:-:S04]  /*0590*/  IMAD.WIDE R4, R0, 0x4, R4 ;  /* 0x0000000400047825 */ /* 0x001fc800078e0204 */
[----:B-1----:R-:W-:Y:S01]  /*05a0*/  @P1 FADD R15, R15, R14 ;  /* 0x0000000e0f0f1221 */ /* 0x002fe20000000000 */
[----:B--2---:R-:W-:Y:S01]  /*05b0*/  @P1 FADD R17, R17, R16 ;  /* 0x0000001011111221 */ /* 0x004fe20000000000 */
[----:B---3--:R-:W-:-:S05]  /*05c0*/  IMAD.WIDE R6, R0, 0x4, R6 ;  /* 0x0000000400067825 */ /* 0x008fca00078e0206 */
[----:B------:R4:W-:Y:S01]  /*05d0*/  @P0 STG.E desc[UR4][R6.64], R15 ;  /* 0x0000000f06000986 */ /* 0x0009e2000c101904 */
[----:B------:R-:W-:Y:S05]  /*05e0*/  @!P0 EXIT ;  /* 0x000000000000894d */ /* 0x000fea0003800000 */
[----:B------:R-:W-:Y:S01]  /*05f0*/  STG.E desc[UR4][R4.64], R17 ;  /* 0x0000001104007986 */ /* 0x000fe2000c101904 */
[----:B------:R-:W-:Y:S05]  /*0600*/  EXIT ;  /* 0x000000000000794d */ /* 0x000fea0003800000 */
.L_x_0:
[----:B------:R-:W-:-:S00]  /*0610*/  BRA `(.L_x_0) ;  /* 0xfffffffc00fc7947 */ /* 0x000fc0000383ffff */
[----:B------:R-:W-:-:S00]  /*0620*/  NOP ;  /* 0x0000000000007918 */ /* 0x000fc00000000000 */
        /* <DEDUP_REMOVED lines=13> */
.L_x_1:


//--------------------- .nv.constant0.triton_per_fused_cumsum_div_max_pow_sort_sub_0 --------------------------
	.section	.nv.constant0.triton_per_fused_cumsum_div_max_pow_sort_sub_0,"a",@progbits
	.sectionflags	@""
	.align	4
.nv.constant0.triton_per_fused_cumsum_div_max_pow_sort_sub_0:
	.zero		576
